//
// Generated by NVIDIA NVVM Compiler
//
// Compiler Build ID: CL-36424714
// Cuda compilation tools, release 13.0, V13.0.88
// Based on NVVM 20.0.0
//

.version 9.0
.target sm_100
.address_size 64

	// .globl	_Z5add11PiS_S_

.visible .entry _Z5add11PiS_S_(
	.param .u64 .ptr .align 1 _Z5add11PiS_S__param_0,
	.param .u64 .ptr .align 1 _Z5add11PiS_S__param_1,
	.param .u64 .ptr .align 1 _Z5add11PiS_S__param_2
)
{
	.reg .b32 	%r<31>;
	.reg .b64 	%rd<7>;

	ld.param.u64 	%rd1, [_Z5add11PiS_S__param_0];
	ld.param.u64 	%rd2, [_Z5add11PiS_S__param_1];
	ld.param.u64 	%rd3, [_Z5add11PiS_S__param_2];
	cvta.to.global.u64 	%rd4, %rd1;
	cvta.to.global.u64 	%rd5, %rd2;
	cvta.to.global.u64 	%rd6, %rd3;
	ld.global.u32 	%r1, [%rd4];
	ld.global.u32 	%r2, [%rd5];
	add.s32 	%r3, %r2, %r1;
	st.global.u32 	[%rd6], %r3;
	ld.global.u32 	%r4, [%rd4+4];
	ld.global.u32 	%r5, [%rd5+4];
	add.s32 	%r6, %r5, %r4;
	st.global.u32 	[%rd6+4], %r6;
	ld.global.u32 	%r7, [%rd4+8];
	ld.global.u32 	%r8, [%rd5+8];
	add.s32 	%r9, %r8, %r7;
	st.global.u32 	[%rd6+8], %r9;
	ld.global.u32 	%r10, [%rd4+12];
	ld.global.u32 	%r11, [%rd5+12];
	add.s32 	%r12, %r11, %r10;
	st.global.u32 	[%rd6+12], %r12;
	ld.global.u32 	%r13, [%rd4+16];
	ld.global.u32 	%r14, [%rd5+16];
	add.s32 	%r15, %r14, %r13;
	st.global.u32 	[%rd6+16], %r15;
	ld.global.u32 	%r16, [%rd4+20];
	ld.global.u32 	%r17, [%rd5+20];
	add.s32 	%r18, %r17, %r16;
	st.global.u32 	[%rd6+20], %r18;
	ld.global.u32 	%r19, [%rd4+24];
	ld.global.u32 	%r20, [%rd5+24];
	add.s32 	%r21, %r20, %r19;
	st.global.u32 	[%rd6+24], %r21;
	ld.global.u32 	%r22, [%rd4+28];
	ld.global.u32 	%r23, [%rd5+28];
	add.s32 	%r24, %r23, %r22;
	st.global.u32 	[%rd6+28], %r24;
	ld.global.u32 	%r25, [%rd4+32];
	ld.global.u32 	%r26, [%rd5+32];
	add.s32 	%r27, %r26, %r25;
	st.global.u32 	[%rd6+32], %r27;
	ld.global.u32 	%r28, [%rd4+36];
	ld.global.u32 	%r29, [%rd5+36];
	add.s32 	%r30, %r29, %r28;
	st.global.u32 	[%rd6+36], %r30;
	ret;

}
	// .globl	_Z5addn1PiS_S_
.visible .entry _Z5addn1PiS_S_(
	.param .u64 .ptr .align 1 _Z5addn1PiS_S__param_0,
	.param .u64 .ptr .align 1 _Z5addn1PiS_S__param_1,
	.param .u64 .ptr .align 1 _Z5addn1PiS_S__param_2
)
{
	.reg .b32 	%r<5>;
	.reg .b64 	%rd<11>;

	ld.param.u64 	%rd1, [_Z5addn1PiS_S__param_0];
	ld.param.u64 	%rd2, [_Z5addn1PiS_S__param_1];
	ld.param.u64 	%rd3, [_Z5addn1PiS_S__param_2];
	cvta.to.global.u64 	%rd4, %rd3;
	cvta.to.global.u64 	%rd5, %rd2;
	cvta.to.global.u64 	%rd6, %rd1;
	mov.u32 	%r1, %ctaid.x;
	mul.wide.u32 	%rd7, %r1, 4;
	add.s64 	%rd8, %rd6, %rd7;
	ld.global.u32 	%r2, [%rd8];
	add.s64 	%rd9, %rd5, %rd7;
	ld.global.u32 	%r3, [%rd9];
	add.s32 	%r4, %r3, %r2;
	add.s64 	%rd10, %rd4, %rd7;
	st.global.u32 	[%rd10], %r4;
	ret;

}
	// .globl	_Z5add1nPiS_S_
.visible .entry _Z5add1nPiS_S_(
	.param .u64 .ptr .align 1 _Z5add1nPiS_S__param_0,
	.param .u64 .ptr .align 1 _Z5add1nPiS_S__param_1,
	.param .u64 .ptr .align 1 _Z5add1nPiS_S__param_2
)
{
	.reg .b32 	%r<5>;
	.reg .b64 	%rd<11>;

	ld.param.u64 	%rd1, [_Z5add1nPiS_S__param_0];
	ld.param.u64 	%rd2, [_Z5add1nPiS_S__param_1];
	ld.param.u64 	%rd3, [_Z5add1nPiS_S__param_2];
	cvta.to.global.u64 	%rd4, %rd3;
	cvta.to.global.u64 	%rd5, %rd2;
	cvta.to.global.u64 	%rd6, %rd1;
	mov.u32 	%r1, %tid.x;
	mul.wide.u32 	%rd7, %r1, 4;
	add.s64 	%rd8, %rd6, %rd7;
	ld.global.u32 	%r2, [%rd8];
	add.s64 	%rd9, %rd5, %rd7;
	ld.global.u32 	%r3, [%rd9];
	add.s32 	%r4, %r3, %r2;
	add.s64 	%rd10, %rd4, %rd7;
	st.global.u32 	[%rd10], %r4;
	ret;

}
	// .globl	_Z3addPiS_S_
.visible .entry _Z3addPiS_S_(
	.param .u64 .ptr .align 1 _Z3addPiS_S__param_0,
	.param .u64 .ptr .align 1 _Z3addPiS_S__param_1,
	.param .u64 .ptr .align 1 _Z3addPiS_S__param_2
)
{
	.reg .pred 	%p<7>;
	.reg .b32 	%r<45>;
	.reg .b64 	%rd<25>;

	ld.param.u64 	%rd4, [_Z3addPiS_S__param_0];
	ld.param.u64 	%rd5, [_Z3addPiS_S__param_1];
	ld.param.u64 	%rd6, [_Z3addPiS_S__param_2];
	cvta.to.global.u64 	%rd1, %rd6;
	cvta.to.global.u64 	%rd2, %rd5;
	cvta.to.global.u64 	%rd3, %rd4;
	mov.u32 	%r12, %ctaid.x;
	mov.u32 	%r13, %ntid.x;
	mov.u32 	%r14, %tid.x;
	mad.lo.s32 	%r43, %r12, %r13, %r14;
	mov.u32 	%r15, %nctaid.x;
	mul.lo.s32 	%r2, %r13, %r15;
	setp.gt.s32 	%p1, %r43, 9;
	@%p1 bra 	$L__BB3_7;
	add.s32 	%r16, %r43, %r2;
	max.s32 	%r17, %r16, 10;
	setp.lt.s32 	%p2, %r16, 10;
	selp.u32 	%r18, 1, 0, %p2;
	add.s32 	%r19, %r16, %r18;
	sub.s32 	%r20, %r17, %r19;
	div.u32 	%r21, %r20, %r2;
	add.s32 	%r3, %r21, %r18;
	and.b32  	%r22, %r3, 3;
	setp.eq.s32 	%p3, %r22, 3;
	@%p3 bra 	$L__BB3_4;
	add.s32 	%r23, %r3, 1;
	and.b32  	%r24, %r23, 3;
	neg.s32 	%r41, %r24;
$L__BB3_3:
	.pragma "nounroll";
	mul.wide.s32 	%rd7, %r43, 4;
	add.s64 	%rd8, %rd1, %rd7;
	add.s64 	%rd9, %rd2, %rd7;
	add.s64 	%rd10, %rd3, %rd7;
	ld.global.u32 	%r25, [%rd10];
	ld.global.u32 	%r26, [%rd9];
	add.s32 	%r27, %r26, %r25;
	st.global.u32 	[%rd8], %r27;
	add.s32 	%r43, %r43, %r2;
	add.s32 	%r41, %r41, 1;
	setp.ne.s32 	%p4, %r41, 0;
	@%p4 bra 	$L__BB3_3;
$L__BB3_4:
	setp.lt.u32 	%p5, %r3, 3;
	@%p5 bra 	$L__BB3_7;
	mul.wide.s32 	%rd15, %r2, 4;
	shl.b32 	%r40, %r2, 2;
$L__BB3_6:
	mul.wide.s32 	%rd11, %r43, 4;
	add.s64 	%rd12, %rd3, %rd11;
	ld.global.u32 	%r28, [%rd12];
	add.s64 	%rd13, %rd2, %rd11;
	ld.global.u32 	%r29, [%rd13];
	add.s32 	%r30, %r29, %r28;
	add.s64 	%rd14, %rd1, %rd11;
	st.global.u32 	[%rd14], %r30;
	add.s64 	%rd16, %rd12, %rd15;
	ld.global.u32 	%r31, [%rd16];
	add.s64 	%rd17, %rd13, %rd15;
	ld.global.u32 	%r32, [%rd17];
	add.s32 	%r33, %r32, %r31;
	add.s64 	%rd18, %rd14, %rd15;
	st.global.u32 	[%rd18], %r33;
	add.s64 	%rd19, %rd16, %rd15;
	ld.global.u32 	%r34, [%rd19];
	add.s64 	%rd20, %rd17, %rd15;
	ld.global.u32 	%r35, [%rd20];
	add.s32 	%r36, %r35, %r34;
	add.s64 	%rd21, %rd18, %rd15;
	st.global.u32 	[%rd21], %r36;
	add.s64 	%rd22, %rd19, %rd15;
	ld.global.u32 	%r37, [%rd22];
	add.s64 	%rd23, %rd20, %rd15;
	ld.global.u32 	%r38, [%rd23];
	add.s32 	%r39, %r38, %r37;
	add.s64 	%rd24, %rd21, %rd15;
	st.global.u32 	[%rd24], %r39;
	add.s32 	%r43, %r40, %r43;
	setp.lt.s32 	%p6, %r43, 10;
	@%p6 bra 	$L__BB3_6;
$L__BB3_7:
	ret;

}


// ===== COMPILED SASS (sm_100) =====

	.target	sm_100

	.elftype	@"ET_EXEC"


//--------------------- .note.nv.tkinfo           --------------------------
	.section	.note.nv.tkinfo,"",@"SHT_NOTE"
	.sectionflags	@"SHF_NOTE_NV_TKINFO"
	.tkinfo
        /*0018*/ 	.word	0x00000002
        /*0030*/ 	.string	""
        /*0030*/ 	.string	"ptxas"
        /*0030*/ 	.string	"Cuda compilation tools, release 13.0, V13.0.88"
        /*0030*/ 	.string	"Build cuda_13.0.r13.0/compiler.36424714_0"
        /*0030*/ 	.string	"-arch sm_100 -m 64 "



//--------------------- .note.nv.cuinfo           --------------------------
	.section	.note.nv.cuinfo,"",@"SHT_NOTE"
	.sectionflags	@"SHF_NOTE_NV_CUINFO"
        /*0018*/ 	.short	0x0002
        /*001a*/ 	.short	0x0064
        /*001c*/ 	.short	0x0082
	.zero		2


//--------------------- .nv.info                  --------------------------
	.section	.nv.info,"",@"SHT_CUDA_INFO"
	.align	4


	//----- nvinfo : EIATTR_REGCOUNT
	.align		4
        /*0000*/ 	.byte	0x04, 0x2f
        /*0002*/ 	.short	(.L_1 - .L_0)
	.align		4
.L_0:
        /*0004*/ 	.word	index@(_Z5add11PiS_S_)
        /*0008*/ 	.word	0x00000012


	//----- nvinfo : EIATTR_FRAME_SIZE
	.align		4
.L_1:
        /*000c*/ 	.byte	0x04, 0x11
        /*000e*/ 	.short	(.L_3 - .L_2)
	.align		4
.L_2:
        /*0010*/ 	.word	index@(_Z5add11PiS_S_)
        /*0014*/ 	.word	0x00000000


	//----- nvinfo : EIATTR_REGCOUNT
	.align		4
.L_3:
        /*0018*/ 	.byte	0x04, 0x2f
        /*001a*/ 	.short	(.L_5 - .L_4)
	.align		4
.L_4:
        /*001c*/ 	.word	index@(_Z5addn1PiS_S_)
        /*0020*/ 	.word	0x0000000c


	//----- nvinfo : EIATTR_FRAME_SIZE
	.align		4
.L_5:
        /*0024*/ 	.byte	0x04, 0x11
        /*0026*/ 	.short	(.L_7 - .L_6)
	.align		4
.L_6:
        /*0028*/ 	.word	index@(_Z5addn1PiS_S_)
        /*002c*/ 	.word	0x00000000


	//----- nvinfo : EIATTR_REGCOUNT
	.align		4
.L_7:
        /*0030*/ 	.byte	0x04, 0x2f
        /*0032*/ 	.short	(.L_9 - .L_8)
	.align		4
.L_8:
        /*0034*/ 	.word	index@(_Z5add1nPiS_S_)
        /*0038*/ 	.word	0x0000000c


	//----- nvinfo : EIATTR_FRAME_SIZE
	.align		4
.L_9:
        /*003c*/ 	.byte	0x04, 0x11
        /*003e*/ 	.short	(.L_11 - .L_10)
	.align		4
.L_10:
        /*0040*/ 	.word	index@(_Z5add1nPiS_S_)
        /*0044*/ 	.word	0x00000000


	//----- nvinfo : EIATTR_REGCOUNT
	.align		4
.L_11:
        /*0048*/ 	.byte	0x04, 0x2f
        /*004a*/ 	.short	(.L_13 - .L_12)
	.align		4
.L_12:
        /*004c*/ 	.word	index@(_Z3addPiS_S_)
        /*0050*/ 	.word	0x0000001a


	//----- nvinfo : EIATTR_FRAME_SIZE
	.align		4
.L_13:
        /*0054*/ 	.byte	0x04, 0x11
        /*0056*/ 	.short	(.L_15 - .L_14)
	.align		4
.L_14:
        /*0058*/ 	.word	index@(_Z3addPiS_S_)
        /*005c*/ 	.word	0x00000000


	//----- nvinfo : EIATTR_MIN_STACK_SIZE
	.align		4
.L_15:
        /*0060*/ 	.byte	0x04, 0x12
        /*0062*/ 	.short	(.L_17 - .L_16)
	.align		4
.L_16:
        /*0064*/ 	.word	index@(_Z3addPiS_S_)
        /*0068*/ 	.word	0x00000000


	//----- nvinfo : EIATTR_MIN_STACK_SIZE
	.align		4
.L_17:
        /*006c*/ 	.byte	0x04, 0x12
        /*006e*/ 	.short	(.L_19 - .L_18)
	.align		4
.L_18:
        /*0070*/ 	.word	index@(_Z5add1nPiS_S_)
        /*0074*/ 	.word	0x00000000


	//----- nvinfo : EIATTR_MIN_STACK_SIZE
	.align		4
.L_19:
        /*0078*/ 	.byte	0x04, 0x12
        /*007a*/ 	.short	(.L_21 - .L_20)
	.align		4
.L_20:
        /*007c*/ 	.word	index@(_Z5addn1PiS_S_)
        /*0080*/ 	.word	0x00000000


	//----- nvinfo : EIATTR_MIN_STACK_SIZE
	.align		4
.L_21:
        /*0084*/ 	.byte	0x04, 0x12
        /*0086*/ 	.short	(.L_23 - .L_22)
	.align		4
.L_22:
        /*0088*/ 	.word	index@(_Z5add11PiS_S_)
        /*008c*/ 	.word	0x00000000
.L_23:


//--------------------- .nv.compat                --------------------------
	.section	.nv.compat,"",@"SHT_CUDA_COMPAT_INFO"
	.align	4
        /*0000*/ 	.byte	0x02, 0x09, 0x00, 0x00, 0x02, 0x02, 0x01, 0x00, 0x02, 0x05, 0x05, 0x00, 0x03, 0x07, 0x01, 0x01
        /*0010*/ 	.byte	0x02, 0x03, 0x00, 0x00, 0x02, 0x06, 0x01, 0x00, 0x04, 0x0b, 0x08, 0x00, 0x09, 0x00, 0x00, 0x00
        /*0020*/ 	.byte	0x00, 0x00, 0x00, 0x00


//--------------------- .nv.info._Z3addPiS_S_     --------------------------
	.section	.nv.info._Z3addPiS_S_,"",@"SHT_CUDA_INFO"
	.sectionflags	@""
	.align	4


	//----- nvinfo : EIATTR_CUDA_API_VERSION
	.align		4
        /*0000*/ 	.byte	0x04, 0x37
        /*0002*/ 	.short	(.L_25 - .L_24)
.L_24:
        /*0004*/ 	.word	0x00000082


	//----- nvinfo : EIATTR_KPARAM_INFO
	.align		4
.L_25:
        /*0008*/ 	.byte	0x04, 0x17
        /*000a*/ 	.short	(.L_27 - .L_26)
.L_26:
        /*000c*/ 	.word	0x00000000
        /*0010*/ 	.short	0x0002
        /*0012*/ 	.short	0x0010
        /*0014*/ 	.byte	0x00, 0xf5, 0x21, 0x00


	//----- nvinfo : EIATTR_KPARAM_INFO
	.align		4
.L_27:
        /*0018*/ 	.byte	0x04, 0x17
        /*001a*/ 	.short	(.L_29 - .L_28)
.L_28:
        /*001c*/ 	.word	0x00000000
        /*0020*/ 	.short	0x0001
        /*0022*/ 	.short	0x0008
        /*0024*/ 	.byte	0x00, 0xf5, 0x21, 0x00


	//----- nvinfo : EIATTR_KPARAM_INFO
	.align		4
.L_29:
        /*0028*/ 	.byte	0x04, 0x17
        /*002a*/ 	.short	(.L_31 - .L_30)
.L_30:
        /*002c*/ 	.word	0x00000000
        /*0030*/ 	.short	0x0000
        /*0032*/ 	.short	0x0000
        /*0034*/ 	.byte	0x00, 0xf5, 0x21, 0x00


	//----- nvinfo : EIATTR_SPARSE_MMA_MASK
	.align		4
.L_31:
        /*0038*/ 	.byte	0x03, 0x50
        /*003a*/ 	.short	0x0000


	//----- nvinfo : EIATTR_MAXREG_COUNT
	.align		4
        /*003c*/ 	.byte	0x03, 0x1b
        /*003e*/ 	.short	0x00ff


	//----- nvinfo : EIATTR_MERCURY_ISA_VERSION
	.align		4
        /*0040*/ 	.byte	0x03, 0x5f
        /*0042*/ 	.short	0x0101


	//----- nvinfo : EIATTR_VRC_CTA_INIT_COUNT
	.align		4
        /*0044*/ 	.byte	0x02, 0x4a
	.zero		1
	.zero		1


	//----- nvinfo : EIATTR_EXIT_INSTR_OFFSETS
	.align		4
        /*0048*/ 	.byte	0x04, 0x1c
        /*004a*/ 	.short	(.L_33 - .L_32)


	//   ....[0]....
.L_32:
        /*004c*/ 	.word	0x00000080


	//   ....[1]....
        /*0050*/ 	.word	0x00000390


	//   ....[2]....
        /*0054*/ 	.word	0x000005c0


	//----- nvinfo : EIATTR_CRS_STACK_SIZE
	.align		4
.L_33:
        /*0058*/ 	.byte	0x04, 0x1e
        /*005a*/ 	.short	(.L_35 - .L_34)
.L_34:
        /*005c*/ 	.word	0x00000000


	//----- nvinfo : EIATTR_CBANK_PARAM_SIZE
	.align		4
.L_35:
        /*0060*/ 	.byte	0x03, 0x19
        /*0062*/ 	.short	0x0018


	//----- nvinfo : EIATTR_PARAM_CBANK
	.align		4
        /*0064*/ 	.byte	0x04, 0x0a
        /*0066*/ 	.short	(.L_37 - .L_36)
	.align		4
.L_36:
        /*0068*/ 	.word	index@(.nv.constant0._Z3addPiS_S_)
        /*006c*/ 	.short	0x0380
        /*006e*/ 	.short	0x0018


	//----- nvinfo : EIATTR_SW_WAR
	.align		4
.L_37:
        /*0070*/ 	.byte	0x04, 0x36
        /*0072*/ 	.short	(.L_39 - .L_38)
.L_38:
        /*0074*/ 	.word	0x00000008
.L_39:


//--------------------- .nv.info._Z5add1nPiS_S_   --------------------------
	.section	.nv.info._Z5add1nPiS_S_,"",@"SHT_CUDA_INFO"
	.sectionflags	@""
	.align	4


	//----- nvinfo : EIATTR_CUDA_API_VERSION
	.align		4
        /*0000*/ 	.byte	0x04, 0x37
        /*0002*/ 	.short	(.L_41 - .L_40)
.L_40:
        /*0004*/ 	.word	0x00000082


	//----- nvinfo : EIATTR_KPARAM_INFO
	.align		4
.L_41:
        /*0008*/ 	.byte	0x04, 0x17
        /*000a*/ 	.short	(.L_43 - .L_42)
.L_42:
        /*000c*/ 	.word	0x00000000
        /*0010*/ 	.short	0x0002
        /*0012*/ 	.short	0x0010
        /*0014*/ 	.byte	0x00, 0xf5, 0x21, 0x00


	//----- nvinfo : EIATTR_KPARAM_INFO
	.align		4
.L_43:
        /*0018*/ 	.byte	0x04, 0x17
        /*001a*/ 	.short	(.L_45 - .L_44)
.L_44:
        /*001c*/ 	.word	0x00000000
        /*0020*/ 	.short	0x0001
        /*0022*/ 	.short	0x0008
        /*0024*/ 	.byte	0x00, 0xf5, 0x21, 0x00


	//----- nvinfo : EIATTR_KPARAM_INFO
	.align		4
.L_45:
        /*0028*/ 	.byte	0x04, 0x17
        /*002a*/ 	.short	(.L_47 - .L_46)
.L_46:
        /*002c*/ 	.word	0x00000000
        /*0030*/ 	.short	0x0000
        /*0032*/ 	.short	0x0000
        /*0034*/ 	.byte	0x00, 0xf5, 0x21, 0x00


	//----- nvinfo : EIATTR_SPARSE_MMA_MASK
	.align		4
.L_47:
        /*0038*/ 	.byte	0x03, 0x50
        /*003a*/ 	.short	0x0000


	//----- nvinfo : EIATTR_MAXREG_COUNT
	.align		4
        /*003c*/ 	.byte	0x03, 0x1b
        /*003e*/ 	.short	0x00ff


	//----- nvinfo : EIATTR_MERCURY_ISA_VERSION
	.align		4
        /*0040*/ 	.byte	0x03, 0x5f
        /*0042*/ 	.short	0x0101


	//----- nvinfo : EIATTR_VRC_CTA_INIT_COUNT
	.align		4
        /*0044*/ 	.byte	0x02, 0x4a
	.zero		1
	.zero		1


	//----- nvinfo : EIATTR_EXIT_INSTR_OFFSETS
	.align		4
        /*0048*/ 	.byte	0x04, 0x1c
        /*004a*/ 	.short	(.L_49 - .L_48)


	//   ....[0]....
.L_48:
        /*004c*/ 	.word	0x000000d0


	//----- nvinfo : EIATTR_CBANK_PARAM_SIZE
	.align		4
.L_49:
        /*0050*/ 	.byte	0x03, 0x19
        /*0052*/ 	.short	0x0018


	//----- nvinfo : EIATTR_PARAM_CBANK
	.align		4
        /*0054*/ 	.byte	0x04, 0x0a
        /*0056*/ 	.short	(.L_51 - .L_50)
	.align		4
.L_50:
        /*0058*/ 	.word	index@(.nv.constant0._Z5add1nPiS_S_)
        /*005c*/ 	.short	0x0380
        /*005e*/ 	.short	0x0018


	//----- nvinfo : EIATTR_SW_WAR
	.align		4
.L_51:
        /*0060*/ 	.byte	0x04, 0x36
        /*0062*/ 	.short	(.L_53 - .L_52)
.L_52:
        /*0064*/ 	.word	0x00000008
.L_53:


//--------------------- .nv.info._Z5addn1PiS_S_   --------------------------
	.section	.nv.info._Z5addn1PiS_S_,"",@"SHT_CUDA_INFO"
	.sectionflags	@""
	.align	4


	//----- nvinfo : EIATTR_CUDA_API_VERSION
	.align		4
        /*0000*/ 	.byte	0x04, 0x37
        /*0002*/ 	.short	(.L_55 - .L_54)
.L_54:
        /*0004*/ 	.word	0x00000082


	//----- nvinfo : EIATTR_KPARAM_INFO
	.align		4
.L_55:
        /*0008*/ 	.byte	0x04, 0x17
        /*000a*/ 	.short	(.L_57 - .L_56)
.L_56:
        /*000c*/ 	.word	0x00000000
        /*0010*/ 	.short	0x0002
        /*0012*/ 	.short	0x0010
        /*0014*/ 	.byte	0x00, 0xf5, 0x21, 0x00


	//----- nvinfo : EIATTR_KPARAM_INFO
	.align		4
.L_57:
        /*0018*/ 	.byte	0x04, 0x17
        /*001a*/ 	.short	(.L_59 - .L_58)
.L_58:
        /*001c*/ 	.word	0x00000000
        /*0020*/ 	.short	0x0001
        /*0022*/ 	.short	0x0008
        /*0024*/ 	.byte	0x00, 0xf5, 0x21, 0x00


	//----- nvinfo : EIATTR_KPARAM_INFO
	.align		4
.L_59:
        /*0028*/ 	.byte	0x04, 0x17
        /*002a*/ 	.short	(.L_61 - .L_60)
.L_60:
        /*002c*/ 	.word	0x00000000
        /*0030*/ 	.short	0x0000
        /*0032*/ 	.short	0x0000
        /*0034*/ 	.byte	0x00, 0xf5, 0x21, 0x00


	//----- nvinfo : EIATTR_SPARSE_MMA_MASK
	.align		4
.L_61:
        /*0038*/ 	.byte	0x03, 0x50
        /*003a*/ 	.short	0x0000


	//----- nvinfo : EIATTR_MAXREG_COUNT
	.align		4
        /*003c*/ 	.byte	0x03, 0x1b
        /*003e*/ 	.short	0x00ff


	//----- nvinfo : EIATTR_MERCURY_ISA_VERSION
	.align		4
        /*0040*/ 	.byte	0x03, 0x5f
        /*0042*/ 	.short	0x0101


	//----- nvinfo : EIATTR_VRC_CTA_INIT_COUNT
	.align		4
        /*0044*/ 	.byte	0x02, 0x4a
	.zero		1
	.zero		1


	//----- nvinfo : EIATTR_EXIT_INSTR_OFFSETS
	.align		4
        /*0048*/ 	.byte	0x04, 0x1c
        /*004a*/ 	.short	(.L_63 - .L_62)


	//   ....[0]....
.L_62:
        /*004c*/ 	.word	0x000000d0


	//----- nvinfo : EIATTR_CBANK_PARAM_SIZE
	.align		4
.L_63:
        /*0050*/ 	.byte	0x03, 0x19
        /*0052*/ 	.short	0x0018


	//----- nvinfo : EIATTR_PARAM_CBANK
	.align		4
        /*0054*/ 	.byte	0x04, 0x0a
        /*0056*/ 	.short	(.L_65 - .L_64)
	.align		4
.L_64:
        /*0058*/ 	.word	index@(.nv.constant0._Z5addn1PiS_S_)
        /*005c*/ 	.short	0x0380
        /*005e*/ 	.short	0x0018


	//----- nvinfo : EIATTR_SW_WAR
	.align		4
.L_65:
        /*0060*/ 	.byte	0x04, 0x36
        /*0062*/ 	.short	(.L_67 - .L_66)
.L_66:
        /*0064*/ 	.word	0x00000008
.L_67:


//--------------------- .nv.info._Z5add11PiS_S_   --------------------------
	.section	.nv.info._Z5add11PiS_S_,"",@"SHT_CUDA_INFO"
	.sectionflags	@""
	.align	4


	//----- nvinfo : EIATTR_CUDA_API_VERSION
	.align		4
        /*0000*/ 	.byte	0x04, 0x37
        /*0002*/ 	.short	(.L_69 - .L_68)
.L_68:
        /*0004*/ 	.word	0x00000082


	//----- nvinfo : EIATTR_KPARAM_INFO
	.align		4
.L_69:
        /*0008*/ 	.byte	0x04, 0x17
        /*000a*/ 	.short	(.L_71 - .L_70)
.L_70:
        /*000c*/ 	.word	0x00000000
        /*0010*/ 	.short	0x0002
        /*0012*/ 	.short	0x0010
        /*0014*/ 	.byte	0x00, 0xf5, 0x21, 0x00


	//----- nvinfo : EIATTR_KPARAM_INFO
	.align		4
.L_71:
        /*0018*/ 	.byte	0x04, 0x17
        /*001a*/ 	.short	(.L_73 - .L_72)
.L_72:
        /*001c*/ 	.word	0x00000000
        /*0020*/ 	.short	0x0001
        /*0022*/ 	.short	0x0008
        /*0024*/ 	.byte	0x00, 0xf5, 0x21, 0x00


	//----- nvinfo : EIATTR_KPARAM_INFO
	.align		4
.L_73:
        /*0028*/ 	.byte	0x04, 0x17
        /*002a*/ 	.short	(.L_75 - .L_74)
.L_74:
        /*002c*/ 	.word	0x00000000
        /*0030*/ 	.short	0x0000
        /*0032*/ 	.short	0x0000
        /*0034*/ 	.byte	0x00, 0xf5, 0x21, 0x00


	//----- nvinfo : EIATTR_SPARSE_MMA_MASK
	.align		4
.L_75:
        /*0038*/ 	.byte	0x03, 0x50
        /*003a*/ 	.short	0x0000


	//----- nvinfo : EIATTR_MAXREG_COUNT
	.align		4
        /*003c*/ 	.byte	0x03, 0x1b
        /*003e*/ 	.short	0x00ff


	//----- nvinfo : EIATTR_MERCURY_ISA_VERSION
	.align		4
        /*0040*/ 	.byte	0x03, 0x5f
        /*0042*/ 	.short	0x0101


	//----- nvinfo : EIATTR_VRC_CTA_INIT_COUNT
	.align		4
        /*0044*/ 	.byte	0x02, 0x4a
	.zero		1
	.zero		1


	//----- nvinfo : EIATTR_EXIT_INSTR_OFFSETS
	.align		4
        /*0048*/ 	.byte	0x04, 0x1c
        /*004a*/ 	.short	(.L_77 - .L_76)


	//   ....[0]....
.L_76:
        /*004c*/ 	.word	0x000002d0


	//----- nvinfo : EIATTR_CBANK_PARAM_SIZE
	.align		4
.L_77:
        /*0050*/ 	.byte	0x03, 0x19
        /*0052*/ 	.short	0x0018


	//----- nvinfo : EIATTR_PARAM_CBANK
	.align		4
        /*0054*/ 	.byte	0x04, 0x0a
        /*0056*/ 	.short	(.L_79 - .L_78)
	.align		4
.L_78:
        /*0058*/ 	.word	index@(.nv.constant0._Z5add11PiS_S_)
        /*005c*/ 	.short	0x0380
        /*005e*/ 	.short	0x0018


	//----- nvinfo : EIATTR_SW_WAR
	.align		4
.L_79:
        /*0060*/ 	.byte	0x04, 0x36
        /*0062*/ 	.short	(.L_81 - .L_80)
.L_80:
        /*0064*/ 	.word	0x00000008
.L_81:


//--------------------- .nv.callgraph             --------------------------
	.section	.nv.callgraph,"",@"SHT_CUDA_CALLGRAPH"
	.align	4
	.sectionentsize	8
	.align		4
        /*0000*/ 	.word	0x00000000
	.align		4
        /*0004*/ 	.word	0xffffffff
	.align		4
        /*0008*/ 	.word	0x00000000
	.align		4
        /*000c*/ 	.word	0xfffffffe
	.align		4
        /*0010*/ 	.word	0x00000000
	.align		4
        /*0014*/ 	.word	0xfffffffd
	.align		4
        /*0018*/ 	.word	0x00000000
	.align		4
        /*001c*/ 	.word	0xfffffffc


//--------------------- .text._Z3addPiS_S_        --------------------------
	.section	.text._Z3addPiS_S_,"ax",@progbits
	.align	128
        .global         _Z3addPiS_S_
        .type           _Z3addPiS_S_,@function
        .size           _Z3addPiS_S_,(.L_x_8 - _Z3addPiS_S_)
        .other          _Z3addPiS_S_,@"STO_CUDA_ENTRY STV_DEFAULT"
_Z3addPiS_S_:
.text._Z3addPiS_S_:
[----:B------:R-:W-:Y:S01]  /*0000*/  LDC R1, c[0x0][0x37c] ;  /* 0x0000df00ff017b82 */ /* 0x000fe20000000800 */
[----:B------:R-:W0:Y:S07]  /*0010*/  S2R R3, SR_TID.X ;  /* 0x0000000000037919 */ /* 0x000e2e0000002100 */
[----:B------:R-:W0:Y:S08]  /*0020*/  S2UR UR4, SR_CTAID.X ;  /* 0x00000000000479c3 */ /* 0x000e300000002500 */
[----:B------:R-:W0:Y:S01]  /*0030*/  LDC R0, c[0x0][0x360] ;  /* 0x0000d800ff007b82 */ /* 0x000e220000000800 */
[----:B------:R-:W1:Y:S01]  /*0040*/  LDCU UR5, c[0x0][0x370] ;  /* 0x00006e00ff0577ac */ /* 0x000e620008000800 */
[----:B0-----:R-:W-:-:S02]  /*0050*/  IMAD R3, R0, UR4, R3 ;  /* 0x0000000400037c24 */ /* 0x001fc4000f8e0203 */
[----:B-1----:R-:W-:-:S03]  /*0060*/  IMAD R0, R0, UR5, RZ ;  /* 0x0000000500007c24 */ /* 0x002fc6000f8e02ff */
[----:B------:R-:W-:-:S13]  /*0070*/  ISETP.GT.AND P0, PT, R3, 0x9, PT ;  /* 0x000000090300780c */ /* 0x000fda0003f04270 */
[----:B------:R-:W-:Y:S05]  /*0080*/  @P0 EXIT ;  /* 0x000000000000094d */ /* 0x000fea0003800000 */
[----:B------:R-:W0:Y:S01]  /*0090*/  I2F.U32.RP R8, R0 ;  /* 0x0000000000087306 */ /* 0x000e220000209000 */
[C---:B------:R-:W-:Y:S01]  /*00a0*/  IMAD.IADD R2, R0.reuse, 0x1, R3 ;  /* 0x0000000100027824 */ /* 0x040fe200078e0203 */
[----:B------:R-:W-:Y:S01]  /*00b0*/  IADD3 R9, PT, PT, RZ, -R0, RZ ;  /* 0x80000000ff097210 */ /* 0x000fe20007ffe0ff */
[----:B------:R-:W1:Y:S01]  /*00c0*/  LDCU.64 UR4, c[0x0][0x358] ;  /* 0x00006b00ff0477ac */ /* 0x000e620008000a00 */
[----:B------:R-:W-:Y:S01]  /*00d0*/  ISETP.NE.U32.AND P2, PT, R0, RZ, PT ;  /* 0x000000ff0000720c */ /* 0x000fe20003f45070 */
[----:B------:R-:W-:Y:S01]  /*00e0*/  BSSY.RECONVERGENT B0, `(.L_x_0) ;  /* 0x000002a000007945 */ /* 0x000fe20003800200 */
[C---:B------:R-:W-:Y:S02]  /*00f0*/  ISETP.GE.AND P0, PT, R2.reuse, 0xa, PT ;  /* 0x0000000a0200780c */ /* 0x040fe40003f06270 */
[----:B------:R-:W-:Y:S02]  /*0100*/  VIMNMX R7, PT, PT, R2, 0xa, !PT ;  /* 0x0000000a02077848 */ /* 0x000fe40007fe0100 */
[----:B------:R-:W-:-:S04]  /*0110*/  SEL R6, RZ, 0x1, P0 ;  /* 0x00000001ff067807 */ /* 0x000fc80000000000 */
[----:B------:R-:W-:Y:S01]  /*0120*/  IADD3 R7, PT, PT, R7, -R2, -R6 ;  /* 0x8000000207077210 */ /* 0x000fe20007ffe806 */
[----:B0-----:R-:W0:Y:S02]  /*0130*/  MUFU.RCP R8, R8 ;  /* 0x0000000800087308 */ /* 0x001e240000001000 */
[----:B0-----:R-:W-:-:S06]  /*0140*/  IADD3 R4, PT, PT, R8, 0xffffffe, RZ ;  /* 0x0ffffffe08047810 */ /* 0x001fcc0007ffe0ff */
[----:B------:R0:W2:Y:S02]  /*0150*/  F2I.FTZ.U32.TRUNC.NTZ R5, R4 ;  /* 0x0000000400057305 */ /* 0x0000a4000021f000 */
[----:B0-----:R-:W-:Y:S02]  /*0160*/  HFMA2 R4, -RZ, RZ, 0, 0 ;  /* 0x00000000ff047431 */ /* 0x001fe400000001ff */
[----:B--2---:R-:W-:-:S04]  /*0170*/  IMAD R9, R9, R5, RZ ;  /* 0x0000000509097224 */ /* 0x004fc800078e02ff */
[----:B------:R-:W-:-:S06]  /*0180*/  IMAD.HI.U32 R8, R5, R9, R4 ;  /* 0x0000000905087227 */ /* 0x000fcc00078e0004 */
[----:B------:R-:W-:-:S04]  /*0190*/  IMAD.HI.U32 R5, R8, R7, RZ ;  /* 0x0000000708057227 */ /* 0x000fc800078e00ff */
[----:B------:R-:W-:-:S04]  /*01a0*/  IMAD.MOV R2, RZ, RZ, -R5 ;  /* 0x000000ffff027224 */ /* 0x000fc800078e0a05 */
[----:B------:R-:W-:-:S05]  /*01b0*/  IMAD R7, R0, R2, R7 ;  /* 0x0000000200077224 */ /* 0x000fca00078e0207 */
[----:B------:R-:W-:-:S13]  /*01c0*/  ISETP.GE.U32.AND P0, PT, R7, R0, PT ;  /* 0x000000000700720c */ /* 0x000fda0003f06070 */
[----:B------:R-:W-:Y:S02]  /*01d0*/  @P0 IADD3 R7, PT, PT, -R0, R7, RZ ;  /* 0x0000000700070210 */ /* 0x000fe40007ffe1ff */
[----:B------:R-:W-:Y:S02]  /*01e0*/  @P0 IADD3 R5, PT, PT, R5, 0x1, RZ ;  /* 0x0000000105050810 */ /* 0x000fe40007ffe0ff */
[----:B------:R-:W-:-:S13]  /*01f0*/  ISETP.GE.U32.AND P1, PT, R7, R0, PT ;  /* 0x000000000700720c */ /* 0x000fda0003f26070 */
[----:B------:R-:W-:Y:S01]  /*0200*/  @P1 VIADD R5, R5, 0x1 ;  /* 0x0000000105051836 */ /* 0x000fe20000000000 */
[----:B------:R-:W-:-:S04]  /*0210*/  @!P2 LOP3.LUT R5, RZ, R0, RZ, 0x33, !PT ;  /* 0x00000000ff05a212 */ /* 0x000fc800078e33ff */
[----:B------:R-:W-:-:S04]  /*0220*/  IADD3 R2, PT, PT, R6, R5, RZ ;  /* 0x0000000506027210 */ /* 0x000fc80007ffe0ff */
[C---:B------:R-:W-:Y:S02]  /*0230*/  LOP3.LUT R4, R2.reuse, 0x3, RZ, 0xc0, !PT ;  /* 0x0000000302047812 */ /* 0x040fe400078ec0ff */
[----:B------:R-:W-:Y:S02]  /*0240*/  ISETP.GE.U32.AND P1, PT, R2, 0x3, PT ;  /* 0x000000030200780c */ /* 0x000fe40003f26070 */
[----:B------:R-:W-:-:S13]  /*0250*/  ISETP.NE.AND P0, PT, R4, 0x3, PT ;  /* 0x000000030400780c */ /* 0x000fda0003f05270 */
[----:B-1----:R-:W-:Y:S05]  /*0260*/  @!P0 BRA `(.L_x_1) ;  /* 0x0000000000448947 */ /* 0x002fea0003800000 */
[----:B------:R-:W0:Y:S01]  /*0270*/  LDC.64 R4, c[0x0][0x390] ;  /* 0x0000e400ff047b82 */ /* 0x000e220000000a00 */
[----:B------:R-:W-:-:S04]  /*0280*/  IADD3 R2, PT, PT, R2, 0x1, RZ ;  /* 0x0000000102027810 */ /* 0x000fc80007ffe0ff */
[----:B------:R-:W-:-:S03]  /*0290*/  LOP3.LUT R2, R2, 0x3, RZ, 0xc0, !PT ;  /* 0x0000000302027812 */ /* 0x000fc600078ec0ff */
[----:B------:R-:W1:Y:S02]  /*02a0*/  LDC.64 R6, c[0x0][0x380] ;  /* 0x0000e000ff067b82 */ /* 0x000e640000000a00 */
[----:B------:R-:W-:-:S06]  /*02b0*/  IMAD.MOV R2, RZ, RZ, -R2 ;  /* 0x000000ffff027224 */ /* 0x000fcc00078e0a02 */
[----:B------:R-:W2:Y:S02]  /*02c0*/  LDC.64 R8, c[0x0][0x388] ;  /* 0x0000e200ff087b82 */ /* 0x000ea40000000a00 */
.L_x_2:
[----:B--2---:R-:W-:-:S04]  /*02d0*/  IMAD.WIDE R12, R3, 0x4, R8 ;  /* 0x00000004030c7825 */ /* 0x004fc800078e0208 */
[C---:B-1----:R-:W-:Y:S02]  /*02e0*/  IMAD.WIDE R14, R3.reuse, 0x4, R6 ;  /* 0x00000004030e7825 */ /* 0x042fe400078e0206 */
[----:B------:R-:W2:Y:S04]  /*02f0*/  LDG.E R13, desc[UR4][R12.64] ;  /* 0x000000040c0d7981 */ /* 0x000ea8000c1e1900 */
[----:B------:R-:W2:Y:S01]  /*0300*/  LDG.E R14, desc[UR4][R14.64] ;  /* 0x000000040e0e7981 */ /* 0x000ea2000c1e1900 */
[----:B0--3--:R-:W-:Y:S01]  /*0310*/  IMAD.WIDE R10, R3, 0x4, R4 ;  /* 0x00000004030a7825 */ /* 0x009fe200078e0204 */
[----:B------:R-:W-:-:S03]  /*0320*/  IADD3 R2, PT, PT, R2, 0x1, RZ ;  /* 0x0000000102027810 */ /* 0x000fc60007ffe0ff */
[----:B------:R-:W-:Y:S01]  /*0330*/  IMAD.IADD R3, R0, 0x1, R3 ;  /* 0x0000000100037824 */ /* 0x000fe200078e0203 */
[----:B------:R-:W-:Y:S02]  /*0340*/  ISETP.NE.AND P0, PT, R2, RZ, PT ;  /* 0x000000ff0200720c */ /* 0x000fe40003f05270 */
[----:B--2---:R-:W-:-:S05]  /*0350*/  IADD3 R17, PT, PT, R14, R13, RZ ;  /* 0x0000000d0e117210 */ /* 0x004fca0007ffe0ff */
[----:B------:R3:W-:Y:S06]  /*0360*/  STG.E desc[UR4][R10.64], R17 ;  /* 0x000000110a007986 */ /* 0x0007ec000c101904 */
[----:B------:R-:W-:Y:S05]  /*0370*/  @P0 BRA `(.L_x_2) ;  /* 0xfffffffc00d40947 */ /* 0x000fea000383ffff */
.L_x_1:
[----:B------:R-:W-:Y:S05]  /*0380*/  BSYNC.RECONVERGENT B0 ;  /* 0x0000000000007941 */ /* 0x000fea0003800200 */
.L_x_0:
[----:B------:R-:W-:Y:S05]  /*0390*/  @!P1 EXIT ;  /* 0x000000000000994d */ /* 0x000fea0003800000 */
.L_x_3:
[----:B------:R-:W3:Y:S08]  /*03a0*/  LDC.64 R4, c[0x0][0x380] ;  /* 0x0000e000ff047b82 */ /* 0x000ef00000000a00 */
[----:B------:R-:W0:Y:S01]  /*03b0*/  LDC.64 R6, c[0x0][0x388] ;  /* 0x0000e200ff067b82 */ /* 0x000e220000000a00 */
[----:B---3--:R-:W-:-:S07]  /*03c0*/  IMAD.WIDE R10, R3, 0x4, R4 ;  /* 0x00000004030a7825 */ /* 0x008fce00078e0204 */
[----:B------:R-:W1:Y:S01]  /*03d0*/  LDC.64 R4, c[0x0][0x390] ;  /* 0x0000e400ff047b82 */ /* 0x000e620000000a00 */
[----:B--2---:R-:W2:Y:S01]  /*03e0*/  LDG.E R2, desc[UR4][R10.64] ;  /* 0x000000040a027981 */ /* 0x004ea2000c1e1900 */
[----:B0-----:R-:W-:-:S05]  /*03f0*/  IMAD.WIDE R12, R3, 0x4, R6 ;  /* 0x00000004030c7825 */ /* 0x001fca00078e0206 */
[----:B------:R-:W2:Y:S01]  /*0400*/  LDG.E R7, desc[UR4][R12.64] ;  /* 0x000000040c077981 */ /* 0x000ea2000c1e1900 */
[----:B-1----:R-:W-:-:S04]  /*0410*/  IMAD.WIDE R16, R3, 0x4, R4 ;  /* 0x0000000403107825 */ /* 0x002fc800078e0204 */
[----:B------:R-:W-:Y:S01]  /*0420*/  IMAD.WIDE R4, R0, 0x4, R10 ;  /* 0x0000000400047825 */ /* 0x000fe200078e020a */
[----:B--2---:R-:W-:-:S03]  /*0430*/  IADD3 R19, PT, PT, R2, R7, RZ ;  /* 0x0000000702137210 */ /* 0x004fc60007ffe0ff */
[C---:B------:R-:W-:Y:S02]  /*0440*/  IMAD.WIDE R6, R0.reuse, 0x4, R12 ;  /* 0x0000000400067825 */ /* 0x040fe400078e020c */
[----:B------:R0:W-:Y:S04]  /*0450*/  STG.E desc[UR4][R16.64], R19 ;  /* 0x0000001310007986 */ /* 0x0001e8000c101904 */
[----:B------:R-:W2:Y:S04]  /*0460*/  LDG.E R2, desc[UR4][R4.64] ;  /* 0x0000000404027981 */ /* 0x000ea8000c1e1900 */
[----:B------:R-:W2:Y:S01]  /*0470*/  LDG.E R15, desc[UR4][R6.64] ;  /* 0x00000004060f7981 */ /* 0x000ea2000c1e1900 */
[----:B------:R-:W-:-:S04]  /*0480*/  IMAD.WIDE R8, R0, 0x4, R16 ;  /* 0x0000000400087825 */ /* 0x000fc800078e0210 */
[----:B------:R-:W-:-:S04]  /*0490*/  IMAD.WIDE R10, R0, 0x4, R4 ;  /* 0x00000004000a7825 */ /* 0x000fc800078e0204 */
[----:B------:R-:W-:Y:S01]  /*04a0*/  IMAD.WIDE R12, R0, 0x4, R6 ;  /* 0x00000004000c7825 */ /* 0x000fe200078e0206 */
[----:B--2---:R-:W-:-:S05]  /*04b0*/  IADD3 R21, PT, PT, R2, R15, RZ ;  /* 0x0000000f02157210 */ /* 0x004fca0007ffe0ff */
[----:B------:R1:W-:Y:S04]  /*04c0*/  STG.E desc[UR4][R8.64], R21 ;  /* 0x0000001508007986 */ /* 0x0003e8000c101904 */
[----:B------:R-:W2:Y:S04]  /*04d0*/  LDG.E R2, desc[UR4][R10.64] ;  /* 0x000000040a027981 */ /* 0x000ea8000c1e1900 */
[----:B------:R-:W2:Y:S01]  /*04e0*/  LDG.E R23, desc[UR4][R12.64] ;  /* 0x000000040c177981 */ /* 0x000ea2000c1e1900 */
[----:B------:R-:W-:-:S04]  /*04f0*/  IMAD.WIDE R14, R0, 0x4, R8 ;  /* 0x00000004000e7825 */ /* 0x000fc800078e0208 */
[----:B------:R-:W-:-:S04]  /*0500*/  IMAD.WIDE R4, R0, 0x4, R10 ;  /* 0x0000000400047825 */ /* 0x000fc800078e020a */
[----:B------:R-:W-:-:S04]  /*0510*/  IMAD.WIDE R6, R0, 0x4, R12 ;  /* 0x0000000400067825 */ /* 0x000fc800078e020c */
[----:B--2---:R-:W-:-:S05]  /*0520*/  IMAD.IADD R23, R2, 0x1, R23 ;  /* 0x0000000102177824 */ /* 0x004fca00078e0217 */
[----:B------:R2:W-:Y:S04]  /*0530*/  STG.E desc[UR4][R14.64], R23 ;  /* 0x000000170e007986 */ /* 0x0005e8000c101904 */
[----:B------:R-:W1:Y:S04]  /*0540*/  LDG.E R4, desc[UR4][R4.64] ;  /* 0x0000000404047981 */ /* 0x000e68000c1e1900 */
[----:B------:R-:W1:Y:S01]  /*0550*/  LDG.E R7, desc[UR4][R6.64] ;  /* 0x0000000406077981 */ /* 0x000e62000c1e1900 */
[C---:B0-----:R-:W-:Y:S01]  /*0560*/  IMAD.WIDE R16, R0.reuse, 0x4, R14 ;  /* 0x0000000400107825 */ /* 0x041fe200078e020e */
[----:B------:R-:W-:-:S04]  /*0570*/  LEA R3, R0, R3, 0x2 ;  /* 0x0000000300037211 */ /* 0x000fc800078e10ff */
[----:B------:R-:W-:Y:S02]  /*0580*/  ISETP.GE.AND P0, PT, R3, 0xa, PT ;  /* 0x0000000a0300780c */ /* 0x000fe40003f06270 */
[----:B-1----:R-:W-:-:S05]  /*0590*/  IADD3 R9, PT, PT, R4, R7, RZ ;  /* 0x0000000704097210 */ /* 0x002fca0007ffe0ff */
[----:B------:R2:W-:Y:S06]  /*05a0*/  STG.E desc[UR4][R16.64], R9 ;  /* 0x0000000910007986 */ /* 0x0005ec000c101904 */
[----:B------:R-:W-:Y:S05]  /*05b0*/  @!P0 BRA `(.L_x_3) ;  /* 0xfffffffc00788947 */ /* 0x000fea000383ffff */
[----:B------:R-:W-:Y:S05]  /*05c0*/  EXIT ;  /* 0x000000000000794d */ /* 0x000fea0003800000 */
.L_x_4:
[----:B------:R-:W-:-:S00]  /*05d0*/  BRA `(.L_x_4) ;  /* 0xfffffffc00fc7947 */ /* 0x000fc0000383ffff */
[----:B------:R-:W-:-:S00]  /*05e0*/  NOP ;  /* 0x0000000000007918 */ /* 0x000fc00000000000 */
        /* <DEDUP_REMOVED lines=9> */
.L_x_8:


//--------------------- .text._Z5add1nPiS_S_      --------------------------
	.section	.text._Z5add1nPiS_S_,"ax",@progbits
	.align	128
        .global         _Z5add1nPiS_S_
        .type           _Z5add1nPiS_S_,@function
        .size           _Z5add1nPiS_S_,(.L_x_9 - _Z5add1nPiS_S_)
        .other          _Z5add1nPiS_S_,@"STO_CUDA_ENTRY STV_DEFAULT"
_Z5add1nPiS_S_:
.text._Z5add1nPiS_S_:
[----:B------:R-:W-:Y:S01]  /*0000*/  LDC R1, c[0x0][0x37c] ;  /* 0x0000df00ff017b82 */ /* 0x000fe20000000800 */
[----:B------:R-:W0:Y:S07]  /*0010*/  S2R R9, SR_TID.X ;  /* 0x0000000000097919 */ /* 0x000e2e0000002100 */
[----:B------:R-:W0:Y:S01]  /*0020*/  LDC.64 R2, c[0x0][0x380] ;  /* 0x0000e000ff027b82 */ /* 0x000e220000000a00 */
[----:B------:R-:W1:Y:S07]  /*0030*/  LDCU.64 UR4, c[0x0][0x358] ;  /* 0x00006b00ff0477ac */ /* 0x000e6e0008000a00 */
[----:B------:R-:W2:Y:S08]  /*0040*/  LDC.64 R4, c[0x0][0x388] ;  /* 0x0000e200ff047b82 */ /* 0x000eb00000000a00 */
[----:B------:R-:W3:Y:S01]  /*0050*/  LDC.64 R6, c[0x0][0x390] ;  /* 0x0000e400ff067b82 */ /* 0x000ee20000000a00 */
[----:B0-----:R-:W-:-:S04]  /*0060*/  IMAD.WIDE.U32 R2, R9, 0x4, R2 ;  /* 0x0000000409027825 */ /* 0x001fc800078e0002 */
[C---:B--2---:R-:W-:Y:S02]  /*0070*/  IMAD.WIDE.U32 R4, R9.reuse, 0x4, R4 ;  /* 0x0000000409047825 */ /* 0x044fe400078e0004 */
[----:B-1----:R-:W2:Y:S04]  /*0080*/  LDG.E R2, desc[UR4][R2.64] ;  /* 0x0000000402027981 */ /* 0x002ea8000c1e1900 */
[----:B------:R-:W2:Y:S01]  /*0090*/  LDG.E R5, desc[UR4][R4.64] ;  /* 0x0000000404057981 */ /* 0x000ea2000c1e1900 */
[----:B---3--:R-:W-:Y:S01]  /*00a0*/  IMAD.WIDE.U32 R6, R9, 0x4, R6 ;  /* 0x0000000409067825 */ /* 0x008fe200078e0006 */
[----:B--2---:R-:W-:-:S05]  /*00b0*/  IADD3 R9, PT, PT, R2, R5, RZ ;  /* 0x0000000502097210 */ /* 0x004fca0007ffe0ff */
[----:B------:R-:W-:Y:S01]  /*00c0*/  STG.E desc[UR4][R6.64], R9 ;  /* 0x0000000906007986 */ /* 0x000fe2000c101904 */
[----:B------:R-:W-:Y:S05]  /*00d0*/  EXIT ;  /* 0x000000000000794d */ /* 0x000fea0003800000 */
.L_x_5:
        /* <DEDUP_REMOVED lines=10> */
.L_x_9:


//--------------------- .text._Z5addn1PiS_S_      --------------------------
	.section	.text._Z5addn1PiS_S_,"ax",@progbits
	.align	128
        .global         _Z5addn1PiS_S_
        .type           _Z5addn1PiS_S_,@function
        .size           _Z5addn1PiS_S_,(.L_x_10 - _Z5addn1PiS_S_)
        .other          _Z5addn1PiS_S_,@"STO_CUDA_ENTRY STV_DEFAULT"
_Z5addn1PiS_S_:
.text._Z5addn1PiS_S_:
[----:B------:R-:W-:Y:S01]  /*0000*/  LDC R1, c[0x0][0x37c] ;  /* 0x0000df00ff017b82 */ /* 0x000fe20000000800 */
[----:B------:R-:W0:Y:S07]  /*0010*/  S2R R9, SR_CTAID.X ;  /* 0x0000000000097919 */ /* 0x000e2e0000002500 */
        /* <DEDUP_REMOVED lines=12> */
.L_x_6:
        /* <DEDUP_REMOVED lines=10> */
.L_x_10:


//--------------------- .text._Z5add11PiS_S_      --------------------------
	.section	.text._Z5add11PiS_S_,"ax",@progbits
	.align	128
        .global         _Z5add11PiS_S_
        .type           _Z5add11PiS_S_,@function
        .size           _Z5add11PiS_S_,(.L_x_11 - _Z5add11PiS_S_)
        .other          _Z5add11PiS_S_,@"STO_CUDA_ENTRY STV_DEFAULT"
_Z5add11PiS_S_:
.text._Z5add11PiS_S_:
[----:B------:R-:W-:Y:S08]  /*0000*/  LDC R1, c[0x0][0x37c] ;  /* 0x0000df00ff017b82 */ /* 0x000ff00000000800 */
[----:B------:R-:W0:Y:S01]  /*0010*/  LDC.64 R6, c[0x0][0x380] ;  /* 0x0000e000ff067b82 */ /* 0x000e220000000a00 */
[----:B------:R-:W0:Y:S07]  /*0020*/  LDCU.64 UR4, c[0x0][0x358] ;  /* 0x00006b00ff0477ac */ /* 0x000e2e0008000a00 */
[----:B------:R-:W1:Y:S01]  /*0030*/  LDC.64 R4, c[0x0][0x388] ;  /* 0x0000e200ff047b82 */ /* 0x000e620000000a00 */
[----:B0-----:R-:W2:Y:S04]  /*0040*/  LDG.E R0, desc[UR4][R6.64] ;  /* 0x0000000406007981 */ /* 0x001ea8000c1e1900 */
[----:B-1----:R-:W2:Y:S03]  /*0050*/  LDG.E R9, desc[UR4][R4.64] ;  /* 0x0000000404097981 */ /* 0x002ea6000c1e1900 */
[----:B------:R-:W0:Y:S01]  /*0060*/  LDC.64 R2, c[0x0][0x390] ;  /* 0x0000e400ff027b82 */ /* 0x000e220000000a00 */
[----:B--2---:R-:W-:-:S05]  /*0070*/  IMAD.IADD R9, R0, 0x1, R9 ;  /* 0x0000000100097824 */ /* 0x004fca00078e0209 */
[----:B0-----:R0:W-:Y:S04]  /*0080*/  STG.E desc[UR4][R2.64], R9 ;  /* 0x0000000902007986 */ /* 0x0011e8000c101904 */
[----:B------:R-:W2:Y:S04]  /*0090*/  LDG.E R0, desc[UR4][R6.64+0x4] ;  /* 0x0000040406007981 */ /* 0x000ea8000c1e1900 */
[----:B------:R-:W2:Y:S02]  /*00a0*/  LDG.E R11, desc[UR4][R4.64+0x4] ;  /* 0x00000404040b7981 */ /* 0x000ea4000c1e1900 */
[----:B--2---:R-:W-:-:S05]  /*00b0*/  IMAD.IADD R11, R0, 0x1, R11 ;  /* 0x00000001000b7824 */ /* 0x004fca00078e020b */
[----:B------:R1:W-:Y:S04]  /*00c0*/  STG.E desc[UR4][R2.64+0x4], R11 ;  /* 0x0000040b02007986 */ /* 0x0003e8000c101904 */
[----:B------:R-:W2:Y:S04]  /*00d0*/  LDG.E R0, desc[UR4][R6.64+0x8] ;  /* 0x0000080406007981 */ /* 0x000ea8000c1e1900 */
[----:B------:R-:W2:Y:S02]  /*00e0*/  LDG.E R13, desc[UR4][R4.64+0x8] ;  /* 0x00000804040d7981 */ /* 0x000ea4000c1e1900 */
[----:B--2---:R-:W-:-:S05]  /*00f0*/  IADD3 R13, PT, PT, R0, R13, RZ ;  /* 0x0000000d000d7210 */ /* 0x004fca0007ffe0ff */
[----:B------:R2:W-:Y:S04]  /*0100*/  STG.E desc[UR4][R2.64+0x8], R13 ;  /* 0x0000080d02007986 */ /* 0x0005e8000c101904 */
[----:B------:R-:W3:Y:S04]  /*0110*/  LDG.E R0, desc[UR4][R6.64+0xc] ;  /* 0x00000c0406007981 */ /* 0x000ee8000c1e1900 */
[----:B------:R-:W3:Y:S02]  /*0120*/  LDG.E R15, desc[UR4][R4.64+0xc] ;  /* 0x00000c04040f7981 */ /* 0x000ee4000c1e1900 */
[----:B---3--:R-:W-:-:S05]  /*0130*/  IMAD.IADD R15, R0, 0x1, R15 ;  /* 0x00000001000f7824 */ /* 0x008fca00078e020f */
[----:B------:R3:W-:Y:S04]  /*0140*/  STG.E desc[UR4][R2.64+0xc], R15 ;  /* 0x00000c0f02007986 */ /* 0x0007e8000c101904 */
[----:B------:R-:W4:Y:S04]  /*0150*/  LDG.E R0, desc[UR4][R6.64+0x10] ;  /* 0x0000100406007981 */ /* 0x000f28000c1e1900 */
[----:B0-----:R-:W4:Y:S02]  /*0160*/  LDG.E R9, desc[UR4][R4.64+0x10] ;  /* 0x0000100404097981 */ /* 0x001f24000c1e1900 */
[----:B----4-:R-:W-:-:S05]  /*0170*/  IADD3 R9, PT, PT, R0, R9, RZ ;  /* 0x0000000900097210 */ /* 0x010fca0007ffe0ff */
[----:B------:R0:W-:Y:S04]  /*0180*/  STG.E desc[UR4][R2.64+0x10], R9 ;  /* 0x0000100902007986 */ /* 0x0001e8000c101904 */
[----:B------:R-:W4:Y:S04]  /*0190*/  LDG.E R0, desc[UR4][R6.64+0x14] ;  /* 0x0000140406007981 */ /* 0x000f28000c1e1900 */
[----:B-1----:R-:W4:Y:S02]  /*01a0*/  LDG.E R11, desc[UR4][R4.64+0x14] ;  /* 0x00001404040b7981 */ /* 0x002f24000c1e1900 */
[----:B----4-:R-:W-:-:S05]  /*01b0*/  IMAD.IADD R11, R0, 0x1, R11 ;  /* 0x00000001000b7824 */ /* 0x010fca00078e020b */
[----:B------:R1:W-:Y:S04]  /*01c0*/  STG.E desc[UR4][R2.64+0x14], R11 ;  /* 0x0000140b02007986 */ /* 0x0003e8000c101904 */
[----:B------:R-:W4:Y:S04]  /*01d0*/  LDG.E R0, desc[UR4][R6.64+0x18] ;  /* 0x0000180406007981 */ /* 0x000f28000c1e1900 */
[----:B--2---:R-:W4:Y:S02]  /*01e0*/  LDG.E R13, desc[UR4][R4.64+0x18] ;  /* 0x00001804040d7981 */ /* 0x004f24000c1e1900 */
[----:B----4-:R-:W-:-:S05]  /*01f0*/  IADD3 R13, PT, PT, R0, R13, RZ ;  /* 0x0000000d000d7210 */ /* 0x010fca0007ffe0ff */
[----:B------:R-:W-:Y:S04]  /*0200*/  STG.E desc[UR4][R2.64+0x18], R13 ;  /* 0x0000180d02007986 */ /* 0x000fe8000c101904 */
[----:B------:R-:W2:Y:S04]  /*0210*/  LDG.E R0, desc[UR4][R6.64+0x1c] ;  /* 0x00001c0406007981 */ /* 0x000ea8000c1e1900 */
[----:B---3--:R-:W2:Y:S02]  /*0220*/  LDG.E R15, desc[UR4][R4.64+0x1c] ;  /* 0x00001c04040f7981 */ /* 0x008ea4000c1e1900 */
[----:B--2---:R-:W-:-:S05]  /*0230*/  IMAD.IADD R15, R0, 0x1, R15 ;  /* 0x00000001000f7824 */ /* 0x004fca00078e020f */
[----:B------:R-:W-:Y:S04]  /*0240*/  STG.E desc[UR4][R2.64+0x1c], R15 ;  /* 0x00001c0f02007986 */ /* 0x000fe8000c101904 */
[----:B------:R-:W2:Y:S04]  /*0250*/  LDG.E R0, desc[UR4][R6.64+0x20] ;  /* 0x0000200406007981 */ /* 0x000ea8000c1e1900 */
[----:B0-----:R-:W2:Y:S02]  /*0260*/  LDG.E R9, desc[UR4][R4.64+0x20] ;  /* 0x0000200404097981 */ /* 0x001ea4000c1e1900 */
[----:B--2---:R-:W-:-:S05]  /*0270*/  IADD3 R9, PT, PT, R0, R9, RZ ;  /* 0x0000000900097210 */ /* 0x004fca0007ffe0ff */
[----:B------:R-:W-:Y:S04]  /*0280*/  STG.E desc[UR4][R2.64+0x20], R9 ;  /* 0x0000200902007986 */ /* 0x000fe8000c101904 */
[----:B------:R-:W2:Y:S04]  /*0290*/  LDG.E R0, desc[UR4][R6.64+0x24] ;  /* 0x0000240406007981 */ /* 0x000ea8000c1e1900 */
[----:B-1----:R-:W2:Y:S02]  /*02a0*/  LDG.E R11, desc[UR4][R4.64+0x24] ;  /* 0x00002404040b7981 */ /* 0x002ea4000c1e1900 */
[----:B--2---:R-:W-:-:S05]  /*02b0*/  IADD3 R11, PT, PT, R0, R11, RZ ;  /* 0x0000000b000b7210 */ /* 0x004fca0007ffe0ff */
[----:B------:R-:W-:Y:S01]  /*02c0*/  STG.E desc[UR4][R2.64+0x24], R11 ;  /* 0x0000240b02007986 */ /* 0x000fe2000c101904 */
[----:B------:R-:W-:Y:S05]  /*02d0*/  EXIT ;  /* 0x000000000000794d */ /* 0x000fea0003800000 */
.L_x_7:
        /* <DEDUP_REMOVED lines=10> */
.L_x_11:


//--------------------- .nv.shared.reserved.0     --------------------------
	.section	.nv.shared.reserved.0,"aw",@nobits
	.weak		__nv_reservedSMEM_offset_0_alias
	.size		__nv_reservedSMEM_offset_0_alias, 0, 64
	.other		__nv_reservedSMEM_offset_0_alias,@"STO_CUDA_RESERVED_SHARED STV_DEFAULT"
__nv_reservedSMEM_offset_0_alias:
	.zero		0
	.zero		64


//--------------------- .nv.constant0._Z3addPiS_S_ --------------------------
	.section	.nv.constant0._Z3addPiS_S_,"a",@progbits
	.sectionflags	@""
	.align	4
.nv.constant0._Z3addPiS_S_:
	.zero		920


//--------------------- .nv.constant0._Z5add1nPiS_S_ --------------------------
	.section	.nv.constant0._Z5add1nPiS_S_,"a",@progbits
	.sectionflags	@""
	.align	4
.nv.constant0._Z5add1nPiS_S_:
	.zero		920


//--------------------- .nv.constant0._Z5addn1PiS_S_ --------------------------
	.section	.nv.constant0._Z5addn1PiS_S_,"a",@progbits
	.sectionflags	@""
	.align	4
.nv.constant0._Z5addn1PiS_S_:
	.zero		920


//--------------------- .nv.constant0._Z5add11PiS_S_ --------------------------
	.section	.nv.constant0._Z5add11PiS_S_,"a",@progbits
	.sectionflags	@""
	.align	4
.nv.constant0._Z5add11PiS_S_:
	.zero		920


//--------------------- SYMBOLS --------------------------

	.type		.nv.reservedSmem.offset0,@object
	.size		.nv.reservedSmem.offset0,0x4
